//
// Generated by NVIDIA NVVM Compiler
//
// Compiler Build ID: CL-36424714
// Cuda compilation tools, release 13.0, V13.0.88
// Based on NVVM 20.0.0
//

.version 9.0
.target sm_100
.address_size 64

	// .globl	adversarial_training_kernel

.visible .entry adversarial_training_kernel(
	.param .u64 .ptr .align 1 adversarial_training_kernel_param_0,
	.param .u64 .ptr .align 1 adversarial_training_kernel_param_1,
	.param .u64 .ptr .align 1 adversarial_training_kernel_param_2,
	.param .u64 .ptr .align 1 adversarial_training_kernel_param_3,
	.param .u32 adversarial_training_kernel_param_4,
	.param .u32 adversarial_training_kernel_param_5,
	.param .u32 adversarial_training_kernel_param_6
)
{
	.reg .pred 	%p<13>;
	.reg .b32 	%r<41>;
	.reg .b32 	%f<98>;
	.reg .b64 	%rd<51>;

	ld.param.u64 	%rd12, [adversarial_training_kernel_param_0];
	ld.param.u64 	%rd13, [adversarial_training_kernel_param_1];
	ld.param.u64 	%rd14, [adversarial_training_kernel_param_2];
	ld.param.u64 	%rd11, [adversarial_training_kernel_param_3];
	ld.param.u32 	%r20, [adversarial_training_kernel_param_4];
	ld.param.u32 	%r18, [adversarial_training_kernel_param_5];
	ld.param.u32 	%r19, [adversarial_training_kernel_param_6];
	cvta.to.global.u64 	%rd1, %rd13;
	cvta.to.global.u64 	%rd2, %rd14;
	cvta.to.global.u64 	%rd3, %rd12;
	mov.u32 	%r21, %ctaid.y;
	mov.u32 	%r22, %ntid.y;
	mov.u32 	%r23, %tid.y;
	mad.lo.s32 	%r1, %r21, %r22, %r23;
	mov.u32 	%r24, %ctaid.x;
	mov.u32 	%r25, %ntid.x;
	mov.u32 	%r26, %tid.x;
	mad.lo.s32 	%r2, %r24, %r25, %r26;
	setp.ge.s32 	%p1, %r1, %r20;
	setp.ge.s32 	%p2, %r2, %r18;
	or.pred  	%p3, %p1, %p2;
	@%p3 bra 	$L__BB0_14;
	setp.lt.s32 	%p4, %r19, 1;
	mov.f32 	%f97, 0f00000000;
	@%p4 bra 	$L__BB0_13;
	mul.lo.s32 	%r3, %r19, %r1;
	mul.lo.s32 	%r4, %r19, %r2;
	and.b32  	%r5, %r19, 7;
	setp.lt.u32 	%p5, %r19, 8;
	mov.f32 	%f97, 0f00000000;
	mov.b32 	%r39, 0;
	@%p5 bra 	$L__BB0_5;
	and.b32  	%r39, %r19, 2147483640;
	neg.s32 	%r37, %r39;
	mul.wide.u32 	%rd15, %r3, 4;
	add.s64 	%rd16, %rd15, 16;
	add.s64 	%rd50, %rd2, %rd16;
	add.s64 	%rd49, %rd3, %rd16;
	add.s64 	%rd6, %rd1, 16;
	mov.f32 	%f97, 0f00000000;
	mov.u32 	%r36, %r4;
$L__BB0_4:
	.pragma "nounroll";
	mul.wide.s32 	%rd17, %r36, 4;
	add.s64 	%rd18, %rd6, %rd17;
	ld.global.f32 	%f17, [%rd49+-16];
	ld.global.f32 	%f18, [%rd50+-16];
	add.f32 	%f19, %f17, %f18;
	ld.global.f32 	%f20, [%rd18+-16];
	fma.rn.f32 	%f21, %f19, %f20, %f97;
	ld.global.f32 	%f22, [%rd49+-12];
	ld.global.f32 	%f23, [%rd50+-12];
	add.f32 	%f24, %f22, %f23;
	ld.global.f32 	%f25, [%rd18+-12];
	fma.rn.f32 	%f26, %f24, %f25, %f21;
	ld.global.f32 	%f27, [%rd49+-8];
	ld.global.f32 	%f28, [%rd50+-8];
	add.f32 	%f29, %f27, %f28;
	ld.global.f32 	%f30, [%rd18+-8];
	fma.rn.f32 	%f31, %f29, %f30, %f26;
	ld.global.f32 	%f32, [%rd49+-4];
	ld.global.f32 	%f33, [%rd50+-4];
	add.f32 	%f34, %f32, %f33;
	ld.global.f32 	%f35, [%rd18+-4];
	fma.rn.f32 	%f36, %f34, %f35, %f31;
	ld.global.f32 	%f37, [%rd49];
	ld.global.f32 	%f38, [%rd50];
	add.f32 	%f39, %f37, %f38;
	ld.global.f32 	%f40, [%rd18];
	fma.rn.f32 	%f41, %f39, %f40, %f36;
	ld.global.f32 	%f42, [%rd49+4];
	ld.global.f32 	%f43, [%rd50+4];
	add.f32 	%f44, %f42, %f43;
	ld.global.f32 	%f45, [%rd18+4];
	fma.rn.f32 	%f46, %f44, %f45, %f41;
	ld.global.f32 	%f47, [%rd49+8];
	ld.global.f32 	%f48, [%rd50+8];
	add.f32 	%f49, %f47, %f48;
	ld.global.f32 	%f50, [%rd18+8];
	fma.rn.f32 	%f51, %f49, %f50, %f46;
	ld.global.f32 	%f52, [%rd49+12];
	ld.global.f32 	%f53, [%rd50+12];
	add.f32 	%f54, %f52, %f53;
	ld.global.f32 	%f55, [%rd18+12];
	fma.rn.f32 	%f97, %f54, %f55, %f51;
	add.s32 	%r37, %r37, 8;
	add.s64 	%rd50, %rd50, 32;
	add.s64 	%rd49, %rd49, 32;
	add.s32 	%r36, %r36, 8;
	setp.ne.s32 	%p6, %r37, 0;
	@%p6 bra 	$L__BB0_4;
$L__BB0_5:
	setp.eq.s32 	%p7, %r5, 0;
	@%p7 bra 	$L__BB0_13;
	and.b32  	%r13, %r19, 3;
	setp.lt.u32 	%p8, %r5, 4;
	@%p8 bra 	$L__BB0_8;
	add.s32 	%r28, %r39, %r3;
	mul.wide.u32 	%rd19, %r28, 4;
	add.s64 	%rd20, %rd3, %rd19;
	ld.global.f32 	%f57, [%rd20];
	add.s64 	%rd21, %rd2, %rd19;
	ld.global.f32 	%f58, [%rd21];
	add.f32 	%f59, %f57, %f58;
	add.s32 	%r29, %r39, %r4;
	mul.wide.s32 	%rd22, %r29, 4;
	add.s64 	%rd23, %rd1, %rd22;
	ld.global.f32 	%f60, [%rd23];
	fma.rn.f32 	%f61, %f59, %f60, %f97;
	cvt.u64.u32 	%rd24, %r3;
	cvt.u64.u32 	%rd25, %r39;
	add.s64 	%rd26, %rd25, %rd24;
	shl.b64 	%rd27, %rd26, 2;
	add.s64 	%rd28, %rd3, %rd27;
	ld.global.f32 	%f62, [%rd28+4];
	add.s64 	%rd29, %rd2, %rd27;
	ld.global.f32 	%f63, [%rd29+4];
	add.f32 	%f64, %f62, %f63;
	ld.global.f32 	%f65, [%rd23+4];
	fma.rn.f32 	%f66, %f64, %f65, %f61;
	ld.global.f32 	%f67, [%rd28+8];
	ld.global.f32 	%f68, [%rd29+8];
	add.f32 	%f69, %f67, %f68;
	ld.global.f32 	%f70, [%rd23+8];
	fma.rn.f32 	%f71, %f69, %f70, %f66;
	ld.global.f32 	%f72, [%rd28+12];
	ld.global.f32 	%f73, [%rd29+12];
	add.f32 	%f74, %f72, %f73;
	ld.global.f32 	%f75, [%rd23+12];
	fma.rn.f32 	%f97, %f74, %f75, %f71;
	add.s32 	%r39, %r39, 4;
$L__BB0_8:
	setp.eq.s32 	%p9, %r13, 0;
	@%p9 bra 	$L__BB0_13;
	setp.eq.s32 	%p10, %r13, 1;
	@%p10 bra 	$L__BB0_11;
	add.s32 	%r30, %r39, %r3;
	mul.wide.u32 	%rd30, %r30, 4;
	add.s64 	%rd31, %rd3, %rd30;
	ld.global.f32 	%f77, [%rd31];
	add.s64 	%rd32, %rd2, %rd30;
	ld.global.f32 	%f78, [%rd32];
	add.f32 	%f79, %f77, %f78;
	add.s32 	%r31, %r39, %r4;
	mul.wide.s32 	%rd33, %r31, 4;
	add.s64 	%rd34, %rd1, %rd33;
	ld.global.f32 	%f80, [%rd34];
	fma.rn.f32 	%f81, %f79, %f80, %f97;
	cvt.u64.u32 	%rd35, %r3;
	cvt.u64.u32 	%rd36, %r39;
	add.s64 	%rd37, %rd36, %rd35;
	shl.b64 	%rd38, %rd37, 2;
	add.s64 	%rd39, %rd3, %rd38;
	ld.global.f32 	%f82, [%rd39+4];
	add.s64 	%rd40, %rd2, %rd38;
	ld.global.f32 	%f83, [%rd40+4];
	add.f32 	%f84, %f82, %f83;
	ld.global.f32 	%f85, [%rd34+4];
	fma.rn.f32 	%f97, %f84, %f85, %f81;
	add.s32 	%r39, %r39, 2;
$L__BB0_11:
	and.b32  	%r32, %r19, 1;
	setp.eq.b32 	%p11, %r32, 1;
	not.pred 	%p12, %p11;
	@%p12 bra 	$L__BB0_13;
	add.s32 	%r33, %r39, %r3;
	mul.wide.u32 	%rd41, %r33, 4;
	add.s64 	%rd42, %rd3, %rd41;
	ld.global.f32 	%f86, [%rd42];
	add.s64 	%rd43, %rd2, %rd41;
	ld.global.f32 	%f87, [%rd43];
	add.f32 	%f88, %f86, %f87;
	add.s32 	%r34, %r39, %r4;
	mul.wide.s32 	%rd44, %r34, 4;
	add.s64 	%rd45, %rd1, %rd44;
	ld.global.f32 	%f89, [%rd45];
	fma.rn.f32 	%f97, %f88, %f89, %f97;
$L__BB0_13:
	mad.lo.s32 	%r35, %r18, %r1, %r2;
	cvta.to.global.u64 	%rd46, %rd11;
	mul.wide.s32 	%rd47, %r35, 4;
	add.s64 	%rd48, %rd46, %rd47;
	st.global.f32 	[%rd48], %f97;
$L__BB0_14:
	ret;

}


// ===== COMPILED SASS (sm_100) =====

	.target	sm_100

	.elftype	@"ET_EXEC"


//--------------------- .note.nv.tkinfo           --------------------------
	.section	.note.nv.tkinfo,"",@"SHT_NOTE"
	.sectionflags	@"SHF_NOTE_NV_TKINFO"
	.tkinfo
        /*0018*/ 	.word	0x00000002
        /*0030*/ 	.string	""
        /*0030*/ 	.string	"ptxas"
        /*0030*/ 	.string	"Cuda compilation tools, release 13.0, V13.0.88"
        /*0030*/ 	.string	"Build cuda_13.0.r13.0/compiler.36424714_0"
        /*0030*/ 	.string	"-arch sm_100 -m 64 "



//--------------------- .note.nv.cuinfo           --------------------------
	.section	.note.nv.cuinfo,"",@"SHT_NOTE"
	.sectionflags	@"SHF_NOTE_NV_CUINFO"
        /*0018*/ 	.short	0x0002
        /*001a*/ 	.short	0x0064
        /*001c*/ 	.short	0x0082
	.zero		2


//--------------------- .nv.info                  --------------------------
	.section	.nv.info,"",@"SHT_CUDA_INFO"
	.align	4


	//----- nvinfo : EIATTR_REGCOUNT
	.align		4
        /*0000*/ 	.byte	0x04, 0x2f
        /*0002*/ 	.short	(.L_1 - .L_0)
	.align		4
.L_0:
        /*0004*/ 	.word	index@(adversarial_training_kernel)
        /*0008*/ 	.word	0x0000001e


	//----- nvinfo : EIATTR_FRAME_SIZE
	.align		4
.L_1:
        /*000c*/ 	.byte	0x04, 0x11
        /*000e*/ 	.short	(.L_3 - .L_2)
	.align		4
.L_2:
        /*0010*/ 	.word	index@(adversarial_training_kernel)
        /*0014*/ 	.word	0x00000000


	//----- nvinfo : EIATTR_MIN_STACK_SIZE
	.align		4
.L_3:
        /*0018*/ 	.byte	0x04, 0x12
        /*001a*/ 	.short	(.L_5 - .L_4)
	.align		4
.L_4:
        /*001c*/ 	.word	index@(adversarial_training_kernel)
        /*0020*/ 	.word	0x00000000
.L_5:


//--------------------- .nv.compat                --------------------------
	.section	.nv.compat,"",@"SHT_CUDA_COMPAT_INFO"
	.align	4
        /*0000*/ 	.byte	0x02, 0x09, 0x00, 0x00, 0x02, 0x02, 0x01, 0x00, 0x02, 0x05, 0x05, 0x00, 0x03, 0x07, 0x01, 0x01
        /*0010*/ 	.byte	0x02, 0x03, 0x00, 0x00, 0x02, 0x06, 0x01, 0x00, 0x04, 0x0b, 0x08, 0x00, 0x09, 0x00, 0x00, 0x00
        /*0020*/ 	.byte	0x00, 0x00, 0x00, 0x00


//--------------------- .nv.info.adversarial_training_kernel --------------------------
	.section	.nv.info.adversarial_training_kernel,"",@"SHT_CUDA_INFO"
	.sectionflags	@""
	.align	4


	//----- nvinfo : EIATTR_CUDA_API_VERSION
	.align		4
        /*0000*/ 	.byte	0x04, 0x37
        /*0002*/ 	.short	(.L_7 - .L_6)
.L_6:
        /*0004*/ 	.word	0x00000082


	//----- nvinfo : EIATTR_KPARAM_INFO
	.align		4
.L_7:
        /*0008*/ 	.byte	0x04, 0x17
        /*000a*/ 	.short	(.L_9 - .L_8)
.L_8:
        /*000c*/ 	.word	0x00000000
        /*0010*/ 	.short	0x0006
        /*0012*/ 	.short	0x0028
        /*0014*/ 	.byte	0x00, 0xf0, 0x11, 0x00


	//----- nvinfo : EIATTR_KPARAM_INFO
	.align		4
.L_9:
        /*0018*/ 	.byte	0x04, 0x17
        /*001a*/ 	.short	(.L_11 - .L_10)
.L_10:
        /*001c*/ 	.word	0x00000000
        /*0020*/ 	.short	0x0005
        /*0022*/ 	.short	0x0024
        /*0024*/ 	.byte	0x00, 0xf0, 0x11, 0x00


	//----- nvinfo : EIATTR_KPARAM_INFO
	.align		4
.L_11:
        /*0028*/ 	.byte	0x04, 0x17
        /*002a*/ 	.short	(.L_13 - .L_12)
.L_12:
        /*002c*/ 	.word	0x00000000
        /*0030*/ 	.short	0x0004
        /*0032*/ 	.short	0x0020
        /*0034*/ 	.byte	0x00, 0xf0, 0x11, 0x00


	//----- nvinfo : EIATTR_KPARAM_INFO
	.align		4
.L_13:
        /*0038*/ 	.byte	0x04, 0x17
        /*003a*/ 	.short	(.L_15 - .L_14)
.L_14:
        /*003c*/ 	.word	0x00000000
        /*0040*/ 	.short	0x0003
        /*0042*/ 	.short	0x0018
        /*0044*/ 	.byte	0x00, 0xf5, 0x21, 0x00


	//----- nvinfo : EIATTR_KPARAM_INFO
	.align		4
.L_15:
        /*0048*/ 	.byte	0x04, 0x17
        /*004a*/ 	.short	(.L_17 - .L_16)
.L_16:
        /*004c*/ 	.word	0x00000000
        /*0050*/ 	.short	0x0002
        /*0052*/ 	.short	0x0010
        /*0054*/ 	.byte	0x00, 0xf5, 0x21, 0x00


	//----- nvinfo : EIATTR_KPARAM_INFO
	.align		4
.L_17:
        /*0058*/ 	.byte	0x04, 0x17
        /*005a*/ 	.short	(.L_19 - .L_18)
.L_18:
        /*005c*/ 	.word	0x00000000
        /*0060*/ 	.short	0x0001
        /*0062*/ 	.short	0x0008
        /*0064*/ 	.byte	0x00, 0xf5, 0x21, 0x00


	//----- nvinfo : EIATTR_KPARAM_INFO
	.align		4
.L_19:
        /*0068*/ 	.byte	0x04, 0x17
        /*006a*/ 	.short	(.L_21 - .L_20)
.L_20:
        /*006c*/ 	.word	0x00000000
        /*0070*/ 	.short	0x0000
        /*0072*/ 	.short	0x0000
        /*0074*/ 	.byte	0x00, 0xf5, 0x21, 0x00


	//----- nvinfo : EIATTR_SPARSE_MMA_MASK
	.align		4
.L_21:
        /*0078*/ 	.byte	0x03, 0x50
        /*007a*/ 	.short	0x0000


	//----- nvinfo : EIATTR_MAXREG_COUNT
	.align		4
        /*007c*/ 	.byte	0x03, 0x1b
        /*007e*/ 	.short	0x00ff


	//----- nvinfo : EIATTR_MERCURY_ISA_VERSION
	.align		4
        /*0080*/ 	.byte	0x03, 0x5f
        /*0082*/ 	.short	0x0101


	//----- nvinfo : EIATTR_VRC_CTA_INIT_COUNT
	.align		4
        /*0084*/ 	.byte	0x02, 0x4a
	.zero		1
	.zero		1


	//----- nvinfo : EIATTR_EXIT_INSTR_OFFSETS
	.align		4
        /*0088*/ 	.byte	0x04, 0x1c
        /*008a*/ 	.short	(.L_23 - .L_22)


	//   ....[0]....
.L_22:
        /*008c*/ 	.word	0x000000c0


	//   ....[1]....
        /*0090*/ 	.word	0x00000bc0


	//----- nvinfo : EIATTR_CBANK_PARAM_SIZE
	.align		4
.L_23:
        /*0094*/ 	.byte	0x03, 0x19
        /*0096*/ 	.short	0x002c


	//----- nvinfo : EIATTR_PARAM_CBANK
	.align		4
        /*0098*/ 	.byte	0x04, 0x0a
        /*009a*/ 	.short	(.L_25 - .L_24)
	.align		4
.L_24:
        /*009c*/ 	.word	index@(.nv.constant0.adversarial_training_kernel)
        /*00a0*/ 	.short	0x0380
        /*00a2*/ 	.short	0x002c


	//----- nvinfo : EIATTR_SW_WAR
	.align		4
.L_25:
        /*00a4*/ 	.byte	0x04, 0x36
        /*00a6*/ 	.short	(.L_27 - .L_26)
.L_26:
        /*00a8*/ 	.word	0x00000008
.L_27:


//--------------------- .nv.callgraph             --------------------------
	.section	.nv.callgraph,"",@"SHT_CUDA_CALLGRAPH"
	.align	4
	.sectionentsize	8
	.align		4
        /*0000*/ 	.word	0x00000000
	.align		4
        /*0004*/ 	.word	0xffffffff
	.align		4
        /*0008*/ 	.word	0x00000000
	.align		4
        /*000c*/ 	.word	0xfffffffe
	.align		4
        /*0010*/ 	.word	0x00000000
	.align		4
        /*0014*/ 	.word	0xfffffffd
	.align		4
        /*0018*/ 	.word	0x00000000
	.align		4
        /*001c*/ 	.word	0xfffffffc


//--------------------- .text.adversarial_training_kernel --------------------------
	.section	.text.adversarial_training_kernel,"ax",@progbits
	.align	128
        .global         adversarial_training_kernel
        .type           adversarial_training_kernel,@function
        .size           adversarial_training_kernel,(.L_x_6 - adversarial_training_kernel)
        .other          adversarial_training_kernel,@"STO_CUDA_ENTRY STV_DEFAULT"
adversarial_training_kernel:
.text.adversarial_training_kernel:
[----:B------:R-:W-:Y:S01]  /*0000*/  LDC R1, c[0x0][0x37c] ;  /* 0x0000df00ff017b82 */ /* 0x000fe20000000800 */
[----:B------:R-:W0:Y:S07]  /*0010*/  S2R R3, SR_TID.X ;  /* 0x0000000000037919 */ /* 0x000e2e0000002100 */
[----:B------:R-:W1:Y:S01]  /*0020*/  LDC R9, c[0x0][0x364] ;  /* 0x0000d900ff097b82 */ /* 0x000e620000000800 */
[----:B------:R-:W2:Y:S01]  /*0030*/  LDCU.64 UR12, c[0x0][0x3a0] ;  /* 0x00007400ff0c77ac */ /* 0x000ea20008000a00 */
[----:B------:R-:W1:Y:S06]  /*0040*/  S2R R2, SR_TID.Y ;  /* 0x0000000000027919 */ /* 0x000e6c0000002200 */
[----:B------:R-:W0:Y:S08]  /*0050*/  S2UR UR5, SR_CTAID.X ;  /* 0x00000000000579c3 */ /* 0x000e300000002500 */
[----:B------:R-:W0:Y:S08]  /*0060*/  LDC R0, c[0x0][0x360] ;  /* 0x0000d800ff007b82 */ /* 0x000e300000000800 */
[----:B------:R-:W1:Y:S01]  /*0070*/  S2UR UR4, SR_CTAID.Y ;  /* 0x00000000000479c3 */ /* 0x000e620000002600 */
[----:B0-----:R-:W-:-:S05]  /*0080*/  IMAD R0, R0, UR5, R3 ;  /* 0x0000000500007c24 */ /* 0x001fca000f8e0203 */
[----:B--2---:R-:W-:Y:S01]  /*0090*/  ISETP.GE.AND P0, PT, R0, UR13, PT ;  /* 0x0000000d00007c0c */ /* 0x004fe2000bf06270 */
[----:B-1----:R-:W-:-:S05]  /*00a0*/  IMAD R9, R9, UR4, R2 ;  /* 0x0000000409097c24 */ /* 0x002fca000f8e0202 */
[----:B------:R-:W-:-:S13]  /*00b0*/  ISETP.GE.OR P0, PT, R9, UR12, P0 ;  /* 0x0000000c09007c0c */ /* 0x000fda0008706670 */
[----:B------:R-:W-:Y:S05]  /*00c0*/  @P0 EXIT ;  /* 0x000000000000094d */ /* 0x000fea0003800000 */
[----:B------:R-:W0:Y:S01]  /*00d0*/  LDCU UR7, c[0x0][0x3a8] ;  /* 0x00007500ff0777ac */ /* 0x000e220008000800 */
[----:B------:R-:W-:Y:S01]  /*00e0*/  HFMA2 R14, -RZ, RZ, 0, 0 ;  /* 0x00000000ff0e7431 */ /* 0x000fe200000001ff */
[----:B------:R-:W1:Y:S01]  /*00f0*/  LDCU.64 UR10, c[0x0][0x358] ;  /* 0x00006b00ff0a77ac */ /* 0x000e620008000a00 */
[----:B0-----:R-:W-:-:S09]  /*0100*/  UISETP.GE.AND UP0, UPT, UR7, 0x1, UPT ;  /* 0x000000010700788c */ /* 0x001fd2000bf06270 */
[----:B-1----:R-:W-:Y:S05]  /*0110*/  BRA.U !UP0, `(.L_x_0) ;  /* 0x0000000908987547 */ /* 0x002fea000b800000 */
[----:B------:R-:W-:Y:S02]  /*0120*/  UISETP.GE.U32.AND UP1, UPT, UR7, 0x8, UPT ;  /* 0x000000080700788c */ /* 0x000fe4000bf26070 */
[----:B------:R-:W-:Y:S01]  /*0130*/  IMAD R10, R9, UR7, RZ ;  /* 0x00000007090a7c24 */ /* 0x000fe2000f8e02ff */
[----:B------:R-:W-:Y:S02]  /*0140*/  ULOP3.LUT UR8, UR7, 0x7, URZ, 0xc0, !UPT ;  /* 0x0000000707087892 */ /* 0x000fe4000f8ec0ff */
[----:B------:R-:W-:Y:S01]  /*0150*/  IMAD R11, R0, UR7, RZ ;  /* 0x00000007000b7c24 */ /* 0x000fe2000f8e02ff */
[----:B------:R-:W-:Y:S01]  /*0160*/  MOV R14, RZ ;  /* 0x000000ff000e7202 */ /* 0x000fe20000000f00 */
[----:B------:R-:W-:Y:S01]  /*0170*/  UMOV UR4, URZ ;  /* 0x000000ff00047c82 */ /* 0x000fe20008000000 */
[----:B------:R-:W-:Y:S01]  /*0180*/  UISETP.NE.AND UP0, UPT, UR8, URZ, UPT ;  /* 0x000000ff0800728c */ /* 0x000fe2000bf05270 */
[----:B------:R-:W-:Y:S10]  /*0190*/  BRA.U !UP1, `(.L_x_1) ;  /* 0x0000000509087547 */ /* 0x000ff4000b800000 */
[----:B------:R-:W0:Y:S01]  /*01a0*/  LDCU.128 UR16, c[0x0][0x380] ;  /* 0x00007000ff1077ac */ /* 0x000e220008000c00 */
[----:B------:R-:W-:Y:S01]  /*01b0*/  HFMA2 R3, -RZ, RZ, 0, 0 ;  /* 0x00000000ff037431 */ /* 0x000fe200000001ff */
[----:B------:R-:W-:Y:S01]  /*01c0*/  MOV R2, 0x10 ;  /* 0x0000001000027802 */ /* 0x000fe20000000f00 */
[----:B------:R-:W1:Y:S01]  /*01d0*/  LDCU.64 UR14, c[0x0][0x390] ;  /* 0x00007200ff0e77ac */ /* 0x000e620008000a00 */
[----:B------:R-:W-:Y:S02]  /*01e0*/  MOV R14, RZ ;  /* 0x000000ff000e7202 */ /* 0x000fe40000000f00 */
[----:B------:R-:W-:Y:S01]  /*01f0*/  MOV R8, R11 ;  /* 0x0000000b00087202 */ /* 0x000fe20000000f00 */
[----:B------:R-:W-:Y:S01]  /*0200*/  ULOP3.LUT UR4, UR7, 0x7ffffff8, URZ, 0xc0, !UPT ;  /* 0x7ffffff807047892 */ /* 0x000fe2000f8ec0ff */
[----:B------:R-:W-:-:S03]  /*0210*/  IMAD.WIDE.U32 R2, R10, 0x4, R2 ;  /* 0x000000040a027825 */ /* 0x000fc600078e0002 */
[----:B------:R-:W-:Y:S01]  /*0220*/  UIADD3 UR9, UPT, UPT, -UR4, URZ, URZ ;  /* 0x000000ff04097290 */ /* 0x000fe2000fffe1ff */
[C---:B0-----:R-:W-:Y:S01]  /*0230*/  IADD3 R4, P1, PT, R2.reuse, UR16, RZ ;  /* 0x0000001002047c10 */ /* 0x041fe2000ff3e0ff */
[----:B------:R-:W-:Y:S01]  /*0240*/  UIADD3 UR5, UP1, UPT, UR18, 0x10, URZ ;  /* 0x0000001012057890 */ /* 0x000fe2000ff3e0ff */
[----:B-1----:R-:W-:-:S03]  /*0250*/  IADD3 R6, P0, PT, R2, UR14, RZ ;  /* 0x0000000e02067c10 */ /* 0x002fc6000ff1e0ff */
[----:B------:R-:W-:Y:S01]  /*0260*/  UIADD3.X UR6, UPT, UPT, URZ, UR19, URZ, UP1, !UPT ;  /* 0x00000013ff067290 */ /* 0x000fe20008ffe4ff */
[C---:B------:R-:W-:Y:S02]  /*0270*/  IADD3.X R5, PT, PT, R3.reuse, UR17, RZ, P1, !PT ;  /* 0x0000001103057c10 */ /* 0x040fe40008ffe4ff */
[----:B------:R-:W-:-:S09]  /*0280*/  IADD3.X R7, PT, PT, R3, UR15, RZ, P0, !PT ;  /* 0x0000000f03077c10 */ /* 0x000fd200087fe4ff */
.L_x_2:
[----:B------:R-:W-:Y:S01]  /*0290*/  MOV R2, UR5 ;  /* 0x0000000500027c02 */ /* 0x000fe20008000f00 */
[----:B------:R-:W2:Y:S01]  /*02a0*/  LDG.E R12, desc[UR10][R4.64+-0x10] ;  /* 0xfffff00a040c7981 */ /* 0x000ea2000c1e1900 */
[----:B------:R-:W-:-:S03]  /*02b0*/  MOV R3, UR6 ;  /* 0x0000000600037c02 */ /* 0x000fc60008000f00 */
[----:B------:R-:W2:Y:S01]  /*02c0*/  LDG.E R13, desc[UR10][R6.64+-0x10] ;  /* 0xfffff00a060d7981 */ /* 0x000ea2000c1e1900 */
[----:B------:R-:W-:-:S03]  /*02d0*/  IMAD.WIDE R2, R8, 0x4, R2 ;  /* 0x0000000408027825 */ /* 0x000fc600078e0202 */
[----:B------:R-:W3:Y:S04]  /*02e0*/  LDG.E R21, desc[UR10][R4.64+-0xc] ;  /* 0xfffff40a04157981 */ /* 0x000ee8000c1e1900 */
[----:B------:R-:W4:Y:S04]  /*02f0*/  LDG.E R16, desc[UR10][R2.64+-0x10] ;  /* 0xfffff00a02107981 */ /* 0x000f28000c1e1900 */
[----:B------:R-:W3:Y:S04]  /*0300*/  LDG.E R22, desc[UR10][R6.64+-0xc] ;  /* 0xfffff40a06167981 */ /* 0x000ee8000c1e1900 */
[----:B------:R-:W5:Y:S04]  /*0310*/  LDG.E R23, desc[UR10][R2.64+-0xc] ;  /* 0xfffff40a02177981 */ /* 0x000f68000c1e1900 */
[----:B------:R-:W5:Y:S04]  /*0320*/  LDG.E R18, desc[UR10][R4.64+-0x8] ;  /* 0xfffff80a04127981 */ /* 0x000f68000c1e1900 */
[----:B------:R-:W5:Y:S04]  /*0330*/  LDG.E R19, desc[UR10][R6.64+-0x8] ;  /* 0xfffff80a06137981 */ /* 0x000f68000c1e1900 */
[----:B------:R-:W5:Y:S04]  /*0340*/  LDG.E R15, desc[UR10][R2.64+-0x8] ;  /* 0xfffff80a020f7981 */ /* 0x000f68000c1e1900 */
[----:B------:R-:W5:Y:S01]  /*0350*/  LDG.E R26, desc[UR10][R2.64+0xc] ;  /* 0x00000c0a021a7981 */ /* 0x000f62000c1e1900 */
[----:B--2---:R-:W-:-:S03]  /*0360*/  FADD R17, R12, R13 ;  /* 0x0000000d0c117221 */ /* 0x004fc60000000000 */
[----:B------:R-:W2:Y:S04]  /*0370*/  LDG.E R12, desc[UR10][R4.64+-0x4] ;  /* 0xfffffc0a040c7981 */ /* 0x000ea8000c1e1900 */
[----:B------:R-:W2:Y:S01]  /*0380*/  LDG.E R13, desc[UR10][R6.64+-0x4] ;  /* 0xfffffc0a060d7981 */ /* 0x000ea2000c1e1900 */
[----:B----4-:R-:W-:-:S03]  /*0390*/  FFMA R20, R17, R16, R14 ;  /* 0x0000001011147223 */ /* 0x010fc6000000000e */
[----:B------:R-:W4:Y:S01]  /*03a0*/  LDG.E R14, desc[UR10][R4.64] ;  /* 0x0000000a040e7981 */ /* 0x000f22000c1e1900 */
[----:B---3--:R-:W-:-:S03]  /*03b0*/  FADD R21, R21, R22 ;  /* 0x0000001615157221 */ /* 0x008fc60000000000 */
[----:B------:R-:W3:Y:S04]  /*03c0*/  LDG.E R16, desc[UR10][R2.64+-0x4] ;  /* 0xfffffc0a02107981 */ /* 0x000ee8000c1e1900 */
[----:B------:R-:W4:Y:S01]  /*03d0*/  LDG.E R17, desc[UR10][R6.64] ;  /* 0x0000000a06117981 */ /* 0x000f22000c1e1900 */
[----:B-----5:R-:W-:-:S03]  /*03e0*/  FFMA R24, R21, R23, R20 ;  /* 0x0000001715187223 */ /* 0x020fc60000000014 */
[----:B------:R-:W5:Y:S01]  /*03f0*/  LDG.E R20, desc[UR10][R4.64+0x4] ;  /* 0x0000040a04147981 */ /* 0x000f62000c1e1900 */
[----:B------:R-:W-:-:S03]  /*0400*/  FADD R25, R18, R19 ;  /* 0x0000001312197221 */ /* 0x000fc60000000000 */
[----:B------:R-:W5:Y:S04]  /*0410*/  LDG.E R21, desc[UR10][R2.64] ;  /* 0x0000000a02157981 */ /* 0x000f68000c1e1900 */
[----:B------:R-:W5:Y:S01]  /*0420*/  LDG.E R23, desc[UR10][R6.64+0x4] ;  /* 0x0000040a06177981 */ /* 0x000f62000c1e1900 */
[----:B------:R-:W-:-:S03]  /*0430*/  FFMA R27, R25, R15, R24 ;  /* 0x0000000f191b7223 */ /* 0x000fc60000000018 */
[----:B------:R-:W5:Y:S04]  /*0440*/  LDG.E R19, desc[UR10][R4.64+0x8] ;  /* 0x0000080a04137981 */ /* 0x000f68000c1e1900 */
[----:B------:R-:W5:Y:S04]  /*0450*/  LDG.E R22, desc[UR10][R2.64+0x4] ;  /* 0x0000040a02167981 */ /* 0x000f68000c1e1900 */
[----:B------:R-:W5:Y:S04]  /*0460*/  LDG.E R18, desc[UR10][R6.64+0x8] ;  /* 0x0000080a06127981 */ /* 0x000f68000c1e1900 */
[----:B------:R-:W5:Y:S04]  /*0470*/  LDG.E R25, desc[UR10][R2.64+0x8] ;  /* 0x0000080a02197981 */ /* 0x000f68000c1e1900 */
[----:B------:R0:W5:Y:S04]  /*0480*/  LDG.E R15, desc[UR10][R4.64+0xc] ;  /* 0x00000c0a040f7981 */ /* 0x000168000c1e1900 */
[----:B------:R1:W5:Y:S01]  /*0490*/  LDG.E R24, desc[UR10][R6.64+0xc] ;  /* 0x00000c0a06187981 */ /* 0x000362000c1e1900 */
[----:B------:R-:W-:-:S04]  /*04a0*/  UIADD3 UR9, UPT, UPT, UR9, 0x8, URZ ;  /* 0x0000000809097890 */ /* 0x000fc8000fffe0ff */
[----:B------:R-:W-:Y:S01]  /*04b0*/  UISETP.NE.AND UP1, UPT, UR9, URZ, UPT ;  /* 0x000000ff0900728c */ /* 0x000fe2000bf25270 */
[----:B0-----:R-:W-:Y:S02]  /*04c0*/  IADD3 R4, P1, PT, R4, 0x20, RZ ;  /* 0x0000002004047810 */ /* 0x001fe40007f3e0ff */
[----:B-1----:R-:W-:Y:S02]  /*04d0*/  IADD3 R6, P0, PT, R6, 0x20, RZ ;  /* 0x0000002006067810 */ /* 0x002fe40007f1e0ff */
[----:B------:R-:W-:Y:S02]  /*04e0*/  IADD3.X R5, PT, PT, RZ, R5, RZ, P1, !PT ;  /* 0x00000005ff057210 */ /* 0x000fe40000ffe4ff */
[----:B------:R-:W-:Y:S02]  /*04f0*/  IADD3.X R7, PT, PT, RZ, R7, RZ, P0, !PT ;  /* 0x00000007ff077210 */ /* 0x000fe400007fe4ff */
[----:B------:R-:W-:Y:S01]  /*0500*/  IADD3 R8, PT, PT, R8, 0x8, RZ ;  /* 0x0000000808087810 */ /* 0x000fe20007ffe0ff */
[----:B--2---:R-:W-:-:S04]  /*0510*/  FADD R12, R12, R13 ;  /* 0x0000000d0c0c7221 */ /* 0x004fc80000000000 */
[----:B---3--:R-:W-:Y:S01]  /*0520*/  FFMA R12, R12, R16, R27 ;  /* 0x000000100c0c7223 */ /* 0x008fe2000000001b */
[----:B----4-:R-:W-:-:S04]  /*0530*/  FADD R17, R14, R17 ;  /* 0x000000110e117221 */ /* 0x010fc80000000000 */
[----:B-----5:R-:W-:Y:S01]  /*0540*/  FFMA R17, R17, R21, R12 ;  /* 0x0000001511117223 */ /* 0x020fe2000000000c */
[----:B------:R-:W-:-:S04]  /*0550*/  FADD R20, R20, R23 ;  /* 0x0000001714147221 */ /* 0x000fc80000000000 */
[----:B------:R-:W-:Y:S01]  /*0560*/  FFMA R20, R20, R22, R17 ;  /* 0x0000001614147223 */ /* 0x000fe20000000011 */
[----:B------:R-:W-:-:S04]  /*0570*/  FADD R19, R19, R18 ;  /* 0x0000001213137221 */ /* 0x000fc80000000000 */
[----:B------:R-:W-:Y:S01]  /*0580*/  FFMA R19, R19, R25, R20 ;  /* 0x0000001913137223 */ /* 0x000fe20000000014 */
[----:B------:R-:W-:-:S04]  /*0590*/  FADD R24, R15, R24 ;  /* 0x000000180f187221 */ /* 0x000fc80000000000 */
[----:B------:R-:W-:Y:S01]  /*05a0*/  FFMA R14, R24, R26, R19 ;  /* 0x0000001a180e7223 */ /* 0x000fe20000000013 */
[----:B------:R-:W-:Y:S06]  /*05b0*/  BRA.U UP1, `(.L_x_2) ;  /* 0xfffffffd01347547 */ /* 0x000fec000b83ffff */
.L_x_1:
[----:B------:R-:W-:Y:S05]  /*05c0*/  BRA.U !UP0, `(.L_x_0) ;  /* 0x00000005086c7547 */ /* 0x000fea000b800000 */
[----:B------:R-:W-:Y:S02]  /*05d0*/  UISETP.GE.U32.AND UP0, UPT, UR8, 0x4, UPT ;  /* 0x000000040800788c */ /* 0x000fe4000bf06070 */
[----:B------:R-:W-:-:S04]  /*05e0*/  ULOP3.LUT UR6, UR7, 0x3, URZ, 0xc0, !UPT ;  /* 0x0000000307067892 */ /* 0x000fc8000f8ec0ff */
[----:B------:R-:W-:-:S03]  /*05f0*/  UISETP.NE.AND UP1, UPT, UR6, URZ, UPT ;  /* 0x000000ff0600728c */ /* 0x000fc6000bf25270 */
[----:B------:R-:W-:Y:S08]  /*0600*/  BRA.U !UP0, `(.L_x_3) ;  /* 0x00000001089c7547 */ /* 0x000ff0000b800000 */
[----:B------:R-:W0:Y:S01]  /*0610*/  LDC.64 R12, c[0x0][0x380] ;  /* 0x0000e000ff0c7b82 */ /* 0x000e220000000a00 */
[----:B------:R-:W1:Y:S01]  /*0620*/  LDCU.64 UR8, c[0x0][0x380] ;  /* 0x00007000ff0877ac */ /* 0x000e620008000a00 */
[C---:B------:R-:W-:Y:S02]  /*0630*/  IADD3 R8, P0, PT, R10.reuse, UR4, RZ ;  /* 0x000000040a087c10 */ /* 0x040fe4000ff1e0ff */
[----:B------:R-:W-:Y:S01]  /*0640*/  IADD3 R3, PT, PT, R10, UR4, RZ ;  /* 0x000000040a037c10 */ /* 0x000fe2000fffe0ff */
[----:B------:R-:W2:Y:S01]  /*0650*/  LDCU.64 UR14, c[0x0][0x390] ;  /* 0x00007200ff0e77ac */ /* 0x000ea20008000a00 */
[----:B------:R-:W-:Y:S02]  /*0660*/  IADD3.X R5, PT, PT, RZ, RZ, RZ, P0, !PT ;  /* 0x000000ffff057210 */ /* 0x000fe400007fe4ff */
[----:B------:R-:W3:Y:S01]  /*0670*/  LDC.64 R16, c[0x0][0x390] ;  /* 0x0000e400ff107b82 */ /* 0x000ee20000000a00 */
[C---:B------:R-:W-:Y:S02]  /*0680*/  SHF.L.U32 R2, R8.reuse, 0x2, RZ ;  /* 0x0000000208027819 */ /* 0x040fe400000006ff */
[----:B------:R-:W-:-:S02]  /*0690*/  SHF.L.U64.HI R8, R8, 0x2, R5 ;  /* 0x0000000208087819 */ /* 0x000fc40000010205 */
[----:B------:R-:W-:-:S03]  /*06a0*/  IADD3 R5, PT, PT, R11, UR4, RZ ;  /* 0x000000040b057c10 */ /* 0x000fc6000fffe0ff */
[----:B------:R-:W4:Y:S01]  /*06b0*/  LDC.64 R6, c[0x0][0x388] ;  /* 0x0000e200ff067b82 */ /* 0x000f220000000a00 */
[C---:B-1----:R-:W-:Y:S02]  /*06c0*/  IADD3 R4, P0, PT, R2.reuse, UR8, RZ ;  /* 0x0000000802047c10 */ /* 0x042fe4000ff1e0ff */
[----:B--2---:R-:W-:Y:S01]  /*06d0*/  IADD3 R2, P1, PT, R2, UR14, RZ ;  /* 0x0000000e02027c10 */ /* 0x004fe2000ff3e0ff */
[----:B0-----:R-:W-:-:S06]  /*06e0*/  IMAD.WIDE.U32 R12, R3, 0x4, R12 ;  /* 0x00000004030c7825 */ /* 0x001fcc00078e000c */
[----:B------:R-:W2:Y:S01]  /*06f0*/  LDG.E R12, desc[UR10][R12.64] ;  /* 0x0000000a0c0c7981 */ /* 0x000ea2000c1e1900 */
[----:B---3--:R-:W-:Y:S01]  /*0700*/  IMAD.WIDE.U32 R16, R3, 0x4, R16 ;  /* 0x0000000403107825 */ /* 0x008fe200078e0010 */
[----:B------:R-:W-:-:S05]  /*0710*/  IADD3.X R3, PT, PT, R8, UR15, RZ, P1, !PT ;  /* 0x0000000f08037c10 */ /* 0x000fca0008ffe4ff */
[----:B------:R-:W2:Y:S01]  /*0720*/  LDG.E R17, desc[UR10][R16.64] ;  /* 0x0000000a10117981 */ /* 0x000ea2000c1e1900 */
[----:B----4-:R-:W-:Y:S01]  /*0730*/  IMAD.WIDE R6, R5, 0x4, R6 ;  /* 0x0000000405067825 */ /* 0x010fe200078e0206 */
[----:B------:R-:W-:Y:S02]  /*0740*/  IADD3.X R5, PT, PT, R8, UR9, RZ, P0, !PT ;  /* 0x0000000908057c10 */ /* 0x000fe400087fe4ff */
[----:B------:R-:W3:Y:S04]  /*0750*/  LDG.E R18, desc[UR10][R2.64+0x4] ;  /* 0x0000040a02127981 */ /* 0x000ee8000c1e1900 */
[----:B------:R-:W4:Y:S04]  /*0760*/  LDG.E R8, desc[UR10][R6.64] ;  /* 0x0000000a06087981 */ /* 0x000f28000c1e1900 */
[----:B------:R-:W3:Y:S04]  /*0770*/  LDG.E R15, desc[UR10][R4.64+0x4] ;  /* 0x0000040a040f7981 */ /* 0x000ee8000c1e1900 */
[----:B------:R-:W5:Y:S04]  /*0780*/  LDG.E R19, desc[UR10][R6.64+0x4] ;  /* 0x0000040a06137981 */ /* 0x000f68000c1e1900 */
[----:B------:R-:W5:Y:S04]  /*0790*/  LDG.E R20, desc[UR10][R4.64+0x8] ;  /* 0x0000080a04147981 */ /* 0x000f68000c1e1900 */
[----:B------:R-:W5:Y:S04]  /*07a0*/  LDG.E R21, desc[UR10][R2.64+0x8] ;  /* 0x0000080a02157981 */ /* 0x000f68000c1e1900 */
[----:B------:R-:W5:Y:S04]  /*07b0*/  LDG.E R22, desc[UR10][R6.64+0x8] ;  /* 0x0000080a06167981 */ /* 0x000f68000c1e1900 */
[----:B------:R-:W5:Y:S04]  /*07c0*/  LDG.E R23, desc[UR10][R4.64+0xc] ;  /* 0x00000c0a04177981 */ /* 0x000f68000c1e1900 */
[----:B------:R-:W5:Y:S04]  /*07d0*/  LDG.E R24, desc[UR10][R2.64+0xc] ;  /* 0x00000c0a02187981 */ /* 0x000f68000c1e1900 */
[----:B------:R-:W5:Y:S01]  /*07e0*/  LDG.E R13, desc[UR10][R6.64+0xc] ;  /* 0x00000c0a060d7981 */ /* 0x000f62000c1e1900 */
[----:B------:R-:W-:Y:S01]  /*07f0*/  UIADD3 UR4, UPT, UPT, UR4, 0x4, URZ ;  /* 0x0000000404047890 */ /* 0x000fe2000fffe0ff */
[----:B--2---:R-:W-:-:S04]  /*0800*/  FADD R17, R12, R17 ;  /* 0x000000110c117221 */ /* 0x004fc80000000000 */
[----:B----4-:R-:W-:Y:S01]  /*0810*/  FFMA R8, R17, R8, R14 ;  /* 0x0000000811087223 */ /* 0x010fe2000000000e */
[----:B---3--:R-:W-:-:S04]  /*0820*/  FADD R15, R15, R18 ;  /* 0x000000120f0f7221 */ /* 0x008fc80000000000 */
[----:B-----5:R-:W-:Y:S01]  /*0830*/  FFMA R8, R15, R19, R8 ;  /* 0x000000130f087223 */ /* 0x020fe20000000008 */
[----:B------:R-:W-:-:S04]  /*0840*/  FADD R21, R20, R21 ;  /* 0x0000001514157221 */ /* 0x000fc80000000000 */
[----:B------:R-:W-:Y:S01]  /*0850*/  FFMA R8, R21, R22, R8 ;  /* 0x0000001615087223 */ /* 0x000fe20000000008 */
[----:B------:R-:W-:-:S04]  /*0860*/  FADD R23, R23, R24 ;  /* 0x0000001817177221 */ /* 0x000fc80000000000 */
[----:B------:R-:W-:-:S07]  /*0870*/  FFMA R14, R23, R13, R8 ;  /* 0x0000000d170e7223 */ /* 0x000fce0000000008 */
.L_x_3:
[----:B------:R-:W-:Y:S05]  /*0880*/  BRA.U !UP1, `(.L_x_0) ;  /* 0x0000000109bc7547 */ /* 0x000fea000b800000 */
[----:B------:R-:W-:Y:S02]  /*0890*/  UISETP.NE.AND UP0, UPT, UR6, 0x1, UPT ;  /* 0x000000010600788c */ /* 0x000fe4000bf05270 */
[----:B------:R-:W-:-:S04]  /*08a0*/  ULOP3.LUT UR5, UR7, 0x1, URZ, 0xc0, !UPT ;  /* 0x0000000107057892 */ /* 0x000fc8000f8ec0ff */
[----:B------:R-:W-:-:S03]  /*08b0*/  UISETP.NE.U32.AND UP1, UPT, UR5, 0x1, UPT ;  /* 0x000000010500788c */ /* 0x000fc6000bf25070 */
        /* <DEDUP_REMOVED lines=12> */
[----:B--2---:R-:W-:Y:S01]  /*0980*/  IADD3 R2, P0, PT, R18, UR6, RZ ;  /* 0x0000000612027c10 */ /* 0x004fe2000ff1e0ff */
[----:B0-----:R-:W-:-:S03]  /*0990*/  IMAD.WIDE.U32 R6, R17, 0x4, R6 ;  /* 0x0000000411067825 */ /* 0x001fc600078e0006 */
[----:B------:R-:W-:-:S03]  /*09a0*/  IADD3.X R3, PT, PT, R8, UR7, RZ, P0, !PT ;  /* 0x0000000708037c10 */ /* 0x000fc600087fe4ff */
[----:B------:R-:W2:Y:S01]  /*09b0*/  LDG.E R6, desc[UR10][R6.64] ;  /* 0x0000000a06067981 */ /* 0x000ea2000c1e1900 */
[----:B---3--:R-:W-:Y:S01]  /*09c0*/  IMAD.WIDE.U32 R16, R17, 0x4, R12 ;  /* 0x0000000411107825 */ /* 0x008fe200078e000c */
[----:B-1----:R-:W-:Y:S02]  /*09d0*/  IADD3 R12, P1, PT, R18, UR8, RZ ;  /* 0x00000008120c7c10 */ /* 0x002fe4000ff3e0ff */
[----:B------:R-:W3:Y:S02]  /*09e0*/  LDG.E R2, desc[UR10][R2.64+0x4] ;  /* 0x0000040a02027981 */ /* 0x000ee4000c1e1900 */
[----:B------:R-:W-:Y:S02]  /*09f0*/  IADD3.X R13, PT, PT, R8, UR9, RZ, P1, !PT ;  /* 0x00000009080d7c10 */ /* 0x000fe40008ffe4ff */
[----:B------:R-:W2:Y:S01]  /*0a00*/  LDG.E R17, desc[UR10][R16.64] ;  /* 0x0000000a10117981 */ /* 0x000ea2000c1e1900 */
[----:B----4-:R-:W-:-:S03]  /*0a10*/  IMAD.WIDE R4, R15, 0x4, R4 ;  /* 0x000000040f047825 */ /* 0x010fc600078e0204 */
[----:B------:R-:W3:Y:S04]  /*0a20*/  LDG.E R13, desc[UR10][R12.64+0x4] ;  /* 0x0000040a0c0d7981 */ /* 0x000ee8000c1e1900 */
[----:B------:R-:W4:Y:S04]  /*0a30*/  LDG.E R8, desc[UR10][R4.64] ;  /* 0x0000000a04087981 */ /* 0x000f28000c1e1900 */
[----:B------:R-:W5:Y:S01]  /*0a40*/  LDG.E R18, desc[UR10][R4.64+0x4] ;  /* 0x0000040a04127981 */ /* 0x000f62000c1e1900 */
[----:B------:R-:W-:Y:S01]  /*0a50*/  UIADD3 UR4, UPT, UPT, UR4, 0x2, URZ ;  /* 0x0000000204047890 */ /* 0x000fe2000fffe0ff */
[----:B--2---:R-:W-:Y:S01]  /*0a60*/  FADD R15, R6, R17 ;  /* 0x00000011060f7221 */ /* 0x004fe20000000000 */
[----:B---3--:R-:W-:-:S03]  /*0a70*/  FADD R7, R2, R13 ;  /* 0x0000000d02077221 */ /* 0x008fc60000000000 */
[----:B----4-:R-:W-:-:S04]  /*0a80*/  FFMA R8, R15, R8, R14 ;  /* 0x000000080f087223 */ /* 0x010fc8000000000e */
[----:B-----5:R-:W-:-:S07]  /*0a90*/  FFMA R14, R7, R18, R8 ;  /* 0x00000012070e7223 */ /* 0x020fce0000000008 */
.L_x_4:
[----:B------:R-:W-:Y:S05]  /*0aa0*/  BRA.U UP1, `(.L_x_0) ;  /* 0x0000000101347547 */ /* 0x000fea000b800000 */
[----:B------:R-:W0:Y:S01]  /*0ab0*/  LDC.64 R2, c[0x0][0x380] ;  /* 0x0000e000ff027b82 */ /* 0x000e220000000a00 */
[----:B------:R-:W-:Y:S02]  /*0ac0*/  IADD3 R13, PT, PT, R10, UR4, RZ ;  /* 0x000000040a0d7c10 */ /* 0x000fe4000fffe0ff */
[----:B------:R-:W-:-:S05]  /*0ad0*/  IADD3 R11, PT, PT, R11, UR4, RZ ;  /* 0x000000040b0b7c10 */ /* 0x000fca000fffe0ff */
[----:B------:R-:W1:Y:S08]  /*0ae0*/  LDC.64 R4, c[0x0][0x390] ;  /* 0x0000e400ff047b82 */ /* 0x000e700000000a00 */
[----:B------:R-:W2:Y:S01]  /*0af0*/  LDC.64 R6, c[0x0][0x388] ;  /* 0x0000e200ff067b82 */ /* 0x000ea20000000a00 */
[----:B0-----:R-:W-:-:S06]  /*0b00*/  IMAD.WIDE.U32 R2, R13, 0x4, R2 ;  /* 0x000000040d027825 */ /* 0x001fcc00078e0002 */
[----:B------:R-:W3:Y:S01]  /*0b10*/  LDG.E R2, desc[UR10][R2.64] ;  /* 0x0000000a02027981 */ /* 0x000ee2000c1e1900 */
[----:B-1----:R-:W-:-:S06]  /*0b20*/  IMAD.WIDE.U32 R4, R13, 0x4, R4 ;  /* 0x000000040d047825 */ /* 0x002fcc00078e0004 */
[----:B------:R-:W3:Y:S01]  /*0b30*/  LDG.E R5, desc[UR10][R4.64] ;  /* 0x0000000a04057981 */ /* 0x000ee2000c1e1900 */
[----:B--2---:R-:W-:-:S06]  /*0b40*/  IMAD.WIDE R6, R11, 0x4, R6 ;  /* 0x000000040b067825 */ /* 0x004fcc00078e0206 */
[----:B------:R-:W2:Y:S01]  /*0b50*/  LDG.E R6, desc[UR10][R6.64] ;  /* 0x0000000a06067981 */ /* 0x000ea2000c1e1900 */
[----:B---3--:R-:W-:-:S04]  /*0b60*/  FADD R11, R2, R5 ;  /* 0x00000005020b7221 */ /* 0x008fc80000000000 */
[----:B--2---:R-:W-:-:S07]  /*0b70*/  FFMA R14, R11, R6, R14 ;  /* 0x000000060b0e7223 */ /* 0x004fce000000000e */
.L_x_0:
[----:B------:R-:W0:Y:S01]  /*0b80*/  LDC.64 R2, c[0x0][0x398] ;  /* 0x0000e600ff027b82 */ /* 0x000e220000000a00 */
[----:B------:R-:W-:-:S04]  /*0b90*/  IMAD R9, R9, UR13, R0 ;  /* 0x0000000d09097c24 */ /* 0x000fc8000f8e0200 */
[----:B0-----:R-:W-:-:S05]  /*0ba0*/  IMAD.WIDE R2, R9, 0x4, R2 ;  /* 0x0000000409027825 */ /* 0x001fca00078e0202 */
[----:B------:R-:W-:Y:S01]  /*0bb0*/  STG.E desc[UR10][R2.64], R14 ;  /* 0x0000000e02007986 */ /* 0x000fe2000c10190a */
[----:B------:R-:W-:Y:S05]  /*0bc0*/  EXIT ;  /* 0x000000000000794d */ /* 0x000fea0003800000 */
.L_x_5:
[----:B------:R-:W-:-:S00]  /*0bd0*/  BRA `(.L_x_5) ;  /* 0xfffffffc00fc7947 */ /* 0x000fc0000383ffff */
[----:B------:R-:W-:-:S00]  /*0be0*/  NOP ;  /* 0x0000000000007918 */ /* 0x000fc00000000000 */
        /* <DEDUP_REMOVED lines=9> */
.L_x_6:


//--------------------- .nv.shared.reserved.0     --------------------------
	.section	.nv.shared.reserved.0,"aw",@nobits
	.weak		__nv_reservedSMEM_offset_0_alias
	.size		__nv_reservedSMEM_offset_0_alias, 0, 64
	.other		__nv_reservedSMEM_offset_0_alias,@"STO_CUDA_RESERVED_SHARED STV_DEFAULT"
__nv_reservedSMEM_offset_0_alias:
	.zero		0
	.zero		64


//--------------------- .nv.constant0.adversarial_training_kernel --------------------------
	.section	.nv.constant0.adversarial_training_kernel,"a",@progbits
	.sectionflags	@""
	.align	4
.nv.constant0.adversarial_training_kernel:
	.zero		940


//--------------------- SYMBOLS --------------------------

	.type		.nv.reservedSmem.offset0,@object
	.size		.nv.reservedSmem.offset0,0x4
